//
// Generated by NVIDIA NVVM Compiler
//
// Compiler Build ID: CL-36424714
// Cuda compilation tools, release 13.0, V13.0.88
// Based on NVVM 20.0.0
//

.version 9.0
.target sm_100
.address_size 64

	// .globl	_Z3addv
.extern .func  (.param .b32 func_retval0) vprintf
(
	.param .b64 vprintf_param_0,
	.param .b64 vprintf_param_1
)
;
.global .align 1 .b8 $str[29] = {98, 108, 111, 99, 107, 32, 105, 100, 58, 32, 37, 100, 44, 32, 116, 104, 114, 101, 97, 100, 32, 105, 100, 58, 32, 37, 100, 10};

.visible .entry _Z3addv()
{
	.local .align 8 .b8 	__local_depot0[8];
	.reg .b64 	%SP;
	.reg .b64 	%SPL;
	.reg .b32 	%r<13>;
	.reg .b64 	%rd<5>;

	mov.u64 	%SPL, __local_depot0;
	cvta.local.u64 	%SP, %SPL;
	add.u64 	%rd1, %SP, 0;
	add.u64 	%rd2, %SPL, 0;
	mov.u32 	%r1, %nctaid.x;
	mov.u32 	%r2, %ctaid.y;
	mov.u32 	%r3, %ctaid.x;
	mad.lo.s32 	%r4, %r1, %r2, %r3;
	mov.u32 	%r5, %ntid.x;
	mov.u32 	%r6, %ntid.y;
	mov.u32 	%r7, %tid.y;
	mov.u32 	%r8, %tid.x;
	mad.lo.s32 	%r9, %r4, %r6, %r7;
	mad.lo.s32 	%r10, %r9, %r5, %r8;
	st.local.v2.u32 	[%rd2], {%r4, %r10};
	mov.u64 	%rd3, $str;
	cvta.global.u64 	%rd4, %rd3;
	{ // callseq 0, 0
	.param .b64 param0;
	st.param.b64 	[param0], %rd4;
	.param .b64 param1;
	st.param.b64 	[param1], %rd1;
	.param .b32 retval0;
	call.uni (retval0), 
	vprintf, 
	(
	param0, 
	param1
	);
	ld.param.b32 	%r11, [retval0];
	} // callseq 0
	ret;

}


// ===== COMPILED SASS (sm_100) =====

	.target	sm_100

	.elftype	@"ET_EXEC"


//--------------------- .note.nv.tkinfo           --------------------------
	.section	.note.nv.tkinfo,"",@"SHT_NOTE"
	.sectionflags	@"SHF_NOTE_NV_TKINFO"
	.tkinfo
        /*0018*/ 	.word	0x00000002
        /*0030*/ 	.string	""
        /*0030*/ 	.string	"ptxas"
        /*0030*/ 	.string	"Cuda compilation tools, release 13.0, V13.0.88"
        /*0030*/ 	.string	"Build cuda_13.0.r13.0/compiler.36424714_0"
        /*0030*/ 	.string	"-arch sm_100 -m 64 "



//--------------------- .note.nv.cuinfo           --------------------------
	.section	.note.nv.cuinfo,"",@"SHT_NOTE"
	.sectionflags	@"SHF_NOTE_NV_CUINFO"
        /*0018*/ 	.short	0x0002
        /*001a*/ 	.short	0x0064
        /*001c*/ 	.short	0x0082
	.zero		2


//--------------------- .nv.info                  --------------------------
	.section	.nv.info,"",@"SHT_CUDA_INFO"
	.align	4


	//----- nvinfo : EIATTR_REGCOUNT
	.align		4
        /*0000*/ 	.byte	0x04, 0x2f
        /*0002*/ 	.short	(.L_2 - .L_1)
	.align		4
.L_1:
        /*0004*/ 	.word	index@(_Z3addv)
        /*0008*/ 	.word	0x00000018


	//----- nvinfo : EIATTR_FRAME_SIZE
	.align		4
.L_2:
        /*000c*/ 	.byte	0x04, 0x11
        /*000e*/ 	.short	(.L_4 - .L_3)
	.align		4
.L_3:
        /*0010*/ 	.word	index@(_Z3addv)
        /*0014*/ 	.word	0x00000008


	//----- nvinfo : EIATTR_MIN_STACK_SIZE
	.align		4
.L_4:
        /*0018*/ 	.byte	0x04, 0x12
        /*001a*/ 	.short	(.L_6 - .L_5)
	.align		4
.L_5:
        /*001c*/ 	.word	index@(_Z3addv)
        /*0020*/ 	.word	0x00000008
.L_6:


//--------------------- .nv.compat                --------------------------
	.section	.nv.compat,"",@"SHT_CUDA_COMPAT_INFO"
	.align	4
        /*0000*/ 	.byte	0x02, 0x09, 0x00, 0x00, 0x02, 0x02, 0x01, 0x00, 0x02, 0x05, 0x05, 0x00, 0x03, 0x07, 0x01, 0x01
        /*0010*/ 	.byte	0x02, 0x03, 0x00, 0x00, 0x02, 0x06, 0x01, 0x00, 0x04, 0x0b, 0x08, 0x00, 0x09, 0x00, 0x00, 0x00
        /*0020*/ 	.byte	0x00, 0x00, 0x00, 0x00


//--------------------- .nv.info._Z3addv          --------------------------
	.section	.nv.info._Z3addv,"",@"SHT_CUDA_INFO"
	.sectionflags	@""
	.align	4


	//----- nvinfo : EIATTR_CUDA_API_VERSION
	.align		4
        /*0000*/ 	.byte	0x04, 0x37
        /*0002*/ 	.short	(.L_8 - .L_7)
.L_7:
        /*0004*/ 	.word	0x00000082


	//----- nvinfo : EIATTR_SPARSE_MMA_MASK
	.align		4
.L_8:
        /*0008*/ 	.byte	0x03, 0x50
        /*000a*/ 	.short	0x0000


	//----- nvinfo : EIATTR_MAXREG_COUNT
	.align		4
        /*000c*/ 	.byte	0x03, 0x1b
        /*000e*/ 	.short	0x00ff


	//----- nvinfo : EIATTR_EXTERNS
	.align		4
        /*0010*/ 	.byte	0x04, 0x0f
        /*0012*/ 	.short	(.L_10 - .L_9)


	//   ....[0]....
	.align		4
.L_9:
        /*0014*/ 	.word	index@(vprintf)


	//----- nvinfo : EIATTR_MERCURY_ISA_VERSION
	.align		4
.L_10:
        /*0018*/ 	.byte	0x03, 0x5f
        /*001a*/ 	.short	0x0101


	//----- nvinfo : EIATTR_VRC_CTA_INIT_COUNT
	.align		4
        /*001c*/ 	.byte	0x02, 0x4a
	.zero		1
	.zero		1


	//----- nvinfo : EIATTR_SYSCALL_OFFSETS
	.align		4
        /*0020*/ 	.byte	0x04, 0x46
        /*0022*/ 	.short	(.L_12 - .L_11)


	//   ....[0]....
.L_11:
        /*0024*/ 	.word	0x00000170


	//----- nvinfo : EIATTR_EXIT_INSTR_OFFSETS
	.align		4
.L_12:
        /*0028*/ 	.byte	0x04, 0x1c
        /*002a*/ 	.short	(.L_14 - .L_13)


	//   ....[0]....
.L_13:
        /*002c*/ 	.word	0x00000180


	//----- nvinfo : EIATTR_SW_WAR
	.align		4
.L_14:
        /*0030*/ 	.byte	0x04, 0x36
        /*0032*/ 	.short	(.L_16 - .L_15)
.L_15:
        /*0034*/ 	.word	0x00000008
.L_16:


//--------------------- .nv.callgraph             --------------------------
	.section	.nv.callgraph,"",@"SHT_CUDA_CALLGRAPH"
	.align	4
	.sectionentsize	8
	.align		4
        /*0000*/ 	.word	0x00000000
	.align		4
        /*0004*/ 	.word	0xffffffff
	.align		4
        /*0008*/ 	.word	index@(_Z3addv)
	.align		4
        /*000c*/ 	.word	index@(vprintf)
	.align		4
        /*0010*/ 	.word	0x00000000
	.align		4
        /*0014*/ 	.word	0xfffffffe
	.align		4
        /*0018*/ 	.word	0x00000000
	.align		4
        /*001c*/ 	.word	0xfffffffd
	.align		4
        /*0020*/ 	.word	0x00000000
	.align		4
        /*0024*/ 	.word	0xfffffffc


//--------------------- .nv.constant4             --------------------------
	.section	.nv.constant4,"a",@progbits
	.align	8
	.align		8
.nv.constant4:
        /*0000*/ 	.dword	vprintf
	.align		8
        /*0008*/ 	.dword	$str


//--------------------- .text._Z3addv             --------------------------
	.section	.text._Z3addv,"ax",@progbits
	.align	128
        .global         _Z3addv
        .type           _Z3addv,@function
        .size           _Z3addv,(.L_x_2 - _Z3addv)
        .other          _Z3addv,@"STO_CUDA_ENTRY STV_DEFAULT"
_Z3addv:
.text._Z3addv:
[----:B------:R-:W0:Y:S01]  /*0000*/  LDC R1, c[0x0][0x37c] ;  /* 0x0000df00ff017b82 */ /* 0x000e220000000800 */
[----:B------:R-:W1:Y:S01]  /*0010*/  S2R R2, SR_CTAID.Y ;  /* 0x0000000000027919 */ /* 0x000e620000002600 */
[----:B------:R-:W2:Y:S01]  /*0020*/  LDCU UR5, c[0x0][0x2fc] ;  /* 0x00005f80ff0577ac */ /* 0x000ea20008000800 */
[----:B0-----:R-:W-:Y:S01]  /*0030*/  VIADD R1, R1, 0xfffffff8 ;  /* 0xfffffff801017836 */ /* 0x001fe20000000000 */
[----:B------:R-:W1:Y:S01]  /*0040*/  S2R R3, SR_CTAID.X ;  /* 0x0000000000037919 */ /* 0x000e620000002500 */
[----:B------:R-:W1:Y:S01]  /*0050*/  LDCU UR4, c[0x0][0x370] ;  /* 0x00006e00ff0477ac */ /* 0x000e620008000800 */
[----:B------:R-:W0:Y:S01]  /*0060*/  S2R R5, SR_TID.Y ;  /* 0x0000000000057919 */ /* 0x000e220000002200 */
[----:B------:R-:W3:Y:S01]  /*0070*/  LDCU UR6, c[0x0][0x360] ;  /* 0x00006c00ff0677ac */ /* 0x000ee20008000800 */
[----:B------:R-:W3:Y:S01]  /*0080*/  S2R R0, SR_TID.X ;  /* 0x0000000000007919 */ /* 0x000ee20000002100 */
[----:B------:R-:W0:Y:S01]  /*0090*/  LDCU UR7, c[0x0][0x364] ;  /* 0x00006c80ff0777ac */ /* 0x000e220008000800 */
[----:B-1----:R-:W-:Y:S01]  /*00a0*/  IMAD R2, R2, UR4, R3 ;  /* 0x0000000402027c24 */ /* 0x002fe2000f8e0203 */
[----:B------:R-:W1:Y:S03]  /*00b0*/  LDCU UR4, c[0x0][0x2f8] ;  /* 0x00005f00ff0477ac */ /* 0x000e660008000800 */
[----:B0-----:R-:W-:-:S04]  /*00c0*/  IMAD R3, R2, UR7, R5 ;  /* 0x0000000702037c24 */ /* 0x001fc8000f8e0205 */
[----:B---3--:R-:W-:Y:S01]  /*00d0*/  IMAD R3, R3, UR6, R0 ;  /* 0x0000000603037c24 */ /* 0x008fe2000f8e0200 */
[----:B------:R-:W-:Y:S01]  /*00e0*/  MOV R0, 0x0 ;  /* 0x0000000000007802 */ /* 0x000fe20000000f00 */
[----:B------:R-:W0:Y:S03]  /*00f0*/  LDCU.64 UR6, c[0x4][0x8] ;  /* 0x01000100ff0677ac */ /* 0x000e260008000a00 */
[----:B------:R3:W-:Y:S01]  /*0100*/  STL.64 [R1], R2 ;  /* 0x0000000201007387 */ /* 0x0007e20000100a00 */
[----:B------:R3:W4:Y:S01]  /*0110*/  LDC.64 R8, c[0x4][R0] ;  /* 0x0100000000087b82 */ /* 0x0007220000000a00 */
[----:B-1----:R-:W-:-:S04]  /*0120*/  IADD3 R6, P0, PT, R1, UR4, RZ ;  /* 0x0000000401067c10 */ /* 0x002fc8000ff1e0ff */
[----:B--2---:R-:W-:Y:S01]  /*0130*/  IADD3.X R7, PT, PT, RZ, UR5, RZ, P0, !PT ;  /* 0x00000005ff077c10 */ /* 0x004fe200087fe4ff */
[----:B0-----:R-:W-:Y:S01]  /*0140*/  IMAD.U32 R4, RZ, RZ, UR6 ;  /* 0x00000006ff047e24 */ /* 0x001fe2000f8e00ff */
[----:B---3--:R-:W-:-:S07]  /*0150*/  MOV R5, UR7 ;  /* 0x0000000700057c02 */ /* 0x008fce0008000f00 */
[----:B------:R-:W-:-:S07]  /*0160*/  LEPC R20, `(.L_x_0) ;  /* 0x000000001014794e */ /* 0x000fce0000000000 */
[----:B----4-:R-:W-:Y:S05]  /*0170*/  CALL.ABS.NOINC R8 ;  /* 0x0000000008007343 */ /* 0x010fea0003c00000 */
.L_x_0:
[----:B------:R-:W-:Y:S05]  /*0180*/  EXIT ;  /* 0x000000000000794d */ /* 0x000fea0003800000 */
.L_x_1:
[----:B------:R-:W-:-:S00]  /*0190*/  BRA `(.L_x_1) ;  /* 0xfffffffc00fc7947 */ /* 0x000fc0000383ffff */
[----:B------:R-:W-:-:S00]  /*01a0*/  NOP ;  /* 0x0000000000007918 */ /* 0x000fc00000000000 */
        /* <DEDUP_REMOVED lines=13> */
.L_x_2:


//--------------------- .nv.global.init           --------------------------
	.section	.nv.global.init,"aw",@progbits
.nv.global.init:
	.type		$str,@object
	.size		$str,(.L_0 - $str)
$str:
        /*0000*/ 	.byte	0x62, 0x6c, 0x6f, 0x63, 0x6b, 0x20, 0x69, 0x64, 0x3a, 0x20, 0x25, 0x64, 0x2c, 0x20, 0x74, 0x68
        /*0010*/ 	.byte	0x72, 0x65, 0x61, 0x64, 0x20, 0x69, 0x64, 0x3a, 0x20, 0x25, 0x64, 0x0a, 0x00
.L_0:


//--------------------- .nv.shared.reserved.0     --------------------------
	.section	.nv.shared.reserved.0,"aw",@nobits
	.weak		__nv_reservedSMEM_offset_0_alias
	.size		__nv_reservedSMEM_offset_0_alias, 0, 64
	.other		__nv_reservedSMEM_offset_0_alias,@"STO_CUDA_RESERVED_SHARED STV_DEFAULT"
__nv_reservedSMEM_offset_0_alias:
	.zero		0
	.zero		64


//--------------------- .nv.constant0._Z3addv     --------------------------
	.section	.nv.constant0._Z3addv,"a",@progbits
	.sectionflags	@""
	.align	4
.nv.constant0._Z3addv:
	.zero		896


//--------------------- SYMBOLS --------------------------

	.type		.nv.reservedSmem.offset0,@object
	.size		.nv.reservedSmem.offset0,0x4
	.type		vprintf,@function
